//
// Generated by NVIDIA NVVM Compiler
//
// Compiler Build ID: CL-36424714
// Cuda compilation tools, release 13.0, V13.0.88
// Based on NVVM 20.0.0
//

.version 9.0
.target sm_100
.address_size 64

	// .globl	_Z25mul_element_for_lineIndexPfPKii

.visible .entry _Z25mul_element_for_lineIndexPfPKii(
	.param .u64 .ptr .align 1 _Z25mul_element_for_lineIndexPfPKii_param_0,
	.param .u64 .ptr .align 1 _Z25mul_element_for_lineIndexPfPKii_param_1,
	.param .u32 _Z25mul_element_for_lineIndexPfPKii_param_2
)
{
	.reg .b32 	%r<3>;
	.reg .b32 	%f<4>;
	.reg .b64 	%rd<8>;

	ld.param.u64 	%rd1, [_Z25mul_element_for_lineIndexPfPKii_param_0];
	ld.param.u64 	%rd2, [_Z25mul_element_for_lineIndexPfPKii_param_1];
	cvta.to.global.u64 	%rd3, %rd2;
	cvta.to.global.u64 	%rd4, %rd1;
	mov.u32 	%r1, %tid.x;
	mul.wide.u32 	%rd5, %r1, 4;
	add.s64 	%rd6, %rd4, %rd5;
	ld.global.f32 	%f1, [%rd6];
	add.s64 	%rd7, %rd3, %rd5;
	ld.global.u32 	%r2, [%rd7];
	cvt.rn.f32.s32 	%f2, %r2;
	mul.f32 	%f3, %f1, %f2;
	st.global.f32 	[%rd6], %f3;
	ret;

}


// ===== COMPILED SASS (sm_100) =====

	.target	sm_100

	.elftype	@"ET_EXEC"


//--------------------- .note.nv.tkinfo           --------------------------
	.section	.note.nv.tkinfo,"",@"SHT_NOTE"
	.sectionflags	@"SHF_NOTE_NV_TKINFO"
	.tkinfo
        /*0018*/ 	.word	0x00000002
        /*0030*/ 	.string	""
        /*0030*/ 	.string	"ptxas"
        /*0030*/ 	.string	"Cuda compilation tools, release 13.0, V13.0.88"
        /*0030*/ 	.string	"Build cuda_13.0.r13.0/compiler.36424714_0"
        /*0030*/ 	.string	"-arch sm_100 -m 64 "



//--------------------- .note.nv.cuinfo           --------------------------
	.section	.note.nv.cuinfo,"",@"SHT_NOTE"
	.sectionflags	@"SHF_NOTE_NV_CUINFO"
        /*0018*/ 	.short	0x0002
        /*001a*/ 	.short	0x0064
        /*001c*/ 	.short	0x0082
	.zero		2


//--------------------- .nv.info                  --------------------------
	.section	.nv.info,"",@"SHT_CUDA_INFO"
	.align	4


	//----- nvinfo : EIATTR_REGCOUNT
	.align		4
        /*0000*/ 	.byte	0x04, 0x2f
        /*0002*/ 	.short	(.L_1 - .L_0)
	.align		4
.L_0:
        /*0004*/ 	.word	index@(_Z25mul_element_for_lineIndexPfPKii)
        /*0008*/ 	.word	0x0000000a


	//----- nvinfo : EIATTR_FRAME_SIZE
	.align		4
.L_1:
        /*000c*/ 	.byte	0x04, 0x11
        /*000e*/ 	.short	(.L_3 - .L_2)
	.align		4
.L_2:
        /*0010*/ 	.word	index@(_Z25mul_element_for_lineIndexPfPKii)
        /*0014*/ 	.word	0x00000000


	//----- nvinfo : EIATTR_MIN_STACK_SIZE
	.align		4
.L_3:
        /*0018*/ 	.byte	0x04, 0x12
        /*001a*/ 	.short	(.L_5 - .L_4)
	.align		4
.L_4:
        /*001c*/ 	.word	index@(_Z25mul_element_for_lineIndexPfPKii)
        /*0020*/ 	.word	0x00000000
.L_5:


//--------------------- .nv.compat                --------------------------
	.section	.nv.compat,"",@"SHT_CUDA_COMPAT_INFO"
	.align	4
        /*0000*/ 	.byte	0x02, 0x09, 0x00, 0x00, 0x02, 0x02, 0x01, 0x00, 0x02, 0x05, 0x05, 0x00, 0x03, 0x07, 0x01, 0x01
        /*0010*/ 	.byte	0x02, 0x03, 0x00, 0x00, 0x02, 0x06, 0x01, 0x00, 0x04, 0x0b, 0x08, 0x00, 0x09, 0x00, 0x00, 0x00
        /*0020*/ 	.byte	0x00, 0x00, 0x00, 0x00


//--------------------- .nv.info._Z25mul_element_for_lineIndexPfPKii --------------------------
	.section	.nv.info._Z25mul_element_for_lineIndexPfPKii,"",@"SHT_CUDA_INFO"
	.sectionflags	@""
	.align	4


	//----- nvinfo : EIATTR_CUDA_API_VERSION
	.align		4
        /*0000*/ 	.byte	0x04, 0x37
        /*0002*/ 	.short	(.L_7 - .L_6)
.L_6:
        /*0004*/ 	.word	0x00000082


	//----- nvinfo : EIATTR_KPARAM_INFO
	.align		4
.L_7:
        /*0008*/ 	.byte	0x04, 0x17
        /*000a*/ 	.short	(.L_9 - .L_8)
.L_8:
        /*000c*/ 	.word	0x00000000
        /*0010*/ 	.short	0x0002
        /*0012*/ 	.short	0x0010
        /*0014*/ 	.byte	0x00, 0xf0, 0x11, 0x00


	//----- nvinfo : EIATTR_KPARAM_INFO
	.align		4
.L_9:
        /*0018*/ 	.byte	0x04, 0x17
        /*001a*/ 	.short	(.L_11 - .L_10)
.L_10:
        /*001c*/ 	.word	0x00000000
        /*0020*/ 	.short	0x0001
        /*0022*/ 	.short	0x0008
        /*0024*/ 	.byte	0x00, 0xf5, 0x21, 0x00


	//----- nvinfo : EIATTR_KPARAM_INFO
	.align		4
.L_11:
        /*0028*/ 	.byte	0x04, 0x17
        /*002a*/ 	.short	(.L_13 - .L_12)
.L_12:
        /*002c*/ 	.word	0x00000000
        /*0030*/ 	.short	0x0000
        /*0032*/ 	.short	0x0000
        /*0034*/ 	.byte	0x00, 0xf5, 0x21, 0x00


	//----- nvinfo : EIATTR_SPARSE_MMA_MASK
	.align		4
.L_13:
        /*0038*/ 	.byte	0x03, 0x50
        /*003a*/ 	.short	0x0000


	//----- nvinfo : EIATTR_MAXREG_COUNT
	.align		4
        /*003c*/ 	.byte	0x03, 0x1b
        /*003e*/ 	.short	0x00ff


	//----- nvinfo : EIATTR_MERCURY_ISA_VERSION
	.align		4
        /*0040*/ 	.byte	0x03, 0x5f
        /*0042*/ 	.short	0x0101


	//----- nvinfo : EIATTR_VRC_CTA_INIT_COUNT
	.align		4
        /*0044*/ 	.byte	0x02, 0x4a
	.zero		1
	.zero		1


	//----- nvinfo : EIATTR_EXIT_INSTR_OFFSETS
	.align		4
        /*0048*/ 	.byte	0x04, 0x1c
        /*004a*/ 	.short	(.L_15 - .L_14)


	//   ....[0]....
.L_14:
        /*004c*/ 	.word	0x000000c0


	//----- nvinfo : EIATTR_CBANK_PARAM_SIZE
	.align		4
.L_15:
        /*0050*/ 	.byte	0x03, 0x19
        /*0052*/ 	.short	0x0014


	//----- nvinfo : EIATTR_PARAM_CBANK
	.align		4
        /*0054*/ 	.byte	0x04, 0x0a
        /*0056*/ 	.short	(.L_17 - .L_16)
	.align		4
.L_16:
        /*0058*/ 	.word	index@(.nv.constant0._Z25mul_element_for_lineIndexPfPKii)
        /*005c*/ 	.short	0x0380
        /*005e*/ 	.short	0x0014


	//----- nvinfo : EIATTR_SW_WAR
	.align		4
.L_17:
        /*0060*/ 	.byte	0x04, 0x36
        /*0062*/ 	.short	(.L_19 - .L_18)
.L_18:
        /*0064*/ 	.word	0x00000008
.L_19:


//--------------------- .nv.callgraph             --------------------------
	.section	.nv.callgraph,"",@"SHT_CUDA_CALLGRAPH"
	.align	4
	.sectionentsize	8
	.align		4
        /*0000*/ 	.word	0x00000000
	.align		4
        /*0004*/ 	.word	0xffffffff
	.align		4
        /*0008*/ 	.word	0x00000000
	.align		4
        /*000c*/ 	.word	0xfffffffe
	.align		4
        /*0010*/ 	.word	0x00000000
	.align		4
        /*0014*/ 	.word	0xfffffffd
	.align		4
        /*0018*/ 	.word	0x00000000
	.align		4
        /*001c*/ 	.word	0xfffffffc


//--------------------- .text._Z25mul_element_for_lineIndexPfPKii --------------------------
	.section	.text._Z25mul_element_for_lineIndexPfPKii,"ax",@progbits
	.align	128
        .global         _Z25mul_element_for_lineIndexPfPKii
        .type           _Z25mul_element_for_lineIndexPfPKii,@function
        .size           _Z25mul_element_for_lineIndexPfPKii,(.L_x_1 - _Z25mul_element_for_lineIndexPfPKii)
        .other          _Z25mul_element_for_lineIndexPfPKii,@"STO_CUDA_ENTRY STV_DEFAULT"
_Z25mul_element_for_lineIndexPfPKii:
.text._Z25mul_element_for_lineIndexPfPKii:
[----:B------:R-:W-:Y:S01]  /*0000*/  LDC R1, c[0x0][0x37c] ;  /* 0x0000df00ff017b82 */ /* 0x000fe20000000800 */
[----:B------:R-:W0:Y:S07]  /*0010*/  S2R R7, SR_TID.X ;  /* 0x0000000000077919 */ /* 0x000e2e0000002100 */
[----:B------:R-:W0:Y:S01]  /*0020*/  LDC.64 R4, c[0x0][0x388] ;  /* 0x0000e200ff047b82 */ /* 0x000e220000000a00 */
[----:B------:R-:W1:Y:S07]  /*0030*/  LDCU.64 UR4, c[0x0][0x358] ;  /* 0x00006b00ff0477ac */ /* 0x000e6e0008000a00 */
[----:B------:R-:W2:Y:S01]  /*0040*/  LDC.64 R2, c[0x0][0x380] ;  /* 0x0000e000ff027b82 */ /* 0x000ea20000000a00 */
[----:B0-----:R-:W-:-:S04]  /*0050*/  IMAD.WIDE.U32 R4, R7, 0x4, R4 ;  /* 0x0000000407047825 */ /* 0x001fc800078e0004 */
[----:B--2---:R-:W-:Y:S02]  /*0060*/  IMAD.WIDE.U32 R2, R7, 0x4, R2 ;  /* 0x0000000407027825 */ /* 0x004fe400078e0002 */
[----:B-1----:R-:W2:Y:S04]  /*0070*/  LDG.E R4, desc[UR4][R4.64] ;  /* 0x0000000404047981 */ /* 0x002ea8000c1e1900 */
[----:B------:R-:W3:Y:S01]  /*0080*/  LDG.E R0, desc[UR4][R2.64] ;  /* 0x0000000402007981 */ /* 0x000ee2000c1e1900 */
[----:B--2---:R-:W-:-:S05]  /*0090*/  I2FP.F32.S32 R7, R4 ;  /* 0x0000000400077245 */ /* 0x004fca0000201400 */
[----:B---3--:R-:W-:-:S05]  /*00a0*/  FMUL R7, R0, R7 ;  /* 0x0000000700077220 */ /* 0x008fca0000400000 */
[----:B------:R-:W-:Y:S01]  /*00b0*/  STG.E desc[UR4][R2.64], R7 ;  /* 0x0000000702007986 */ /* 0x000fe2000c101904 */
[----:B------:R-:W-:Y:S05]  /*00c0*/  EXIT ;  /* 0x000000000000794d */ /* 0x000fea0003800000 */
.L_x_0:
[----:B------:R-:W-:-:S00]  /*00d0*/  BRA `(.L_x_0) ;  /* 0xfffffffc00fc7947 */ /* 0x000fc0000383ffff */
[----:B------:R-:W-:-:S00]  /*00e0*/  NOP ;  /* 0x0000000000007918 */ /* 0x000fc00000000000 */
        /* <DEDUP_REMOVED lines=9> */
.L_x_1:


//--------------------- .nv.shared.reserved.0     --------------------------
	.section	.nv.shared.reserved.0,"aw",@nobits
	.weak		__nv_reservedSMEM_offset_0_alias
	.size		__nv_reservedSMEM_offset_0_alias, 0, 64
	.other		__nv_reservedSMEM_offset_0_alias,@"STO_CUDA_RESERVED_SHARED STV_DEFAULT"
__nv_reservedSMEM_offset_0_alias:
	.zero		0
	.zero		64


//--------------------- .nv.constant0._Z25mul_element_for_lineIndexPfPKii --------------------------
	.section	.nv.constant0._Z25mul_element_for_lineIndexPfPKii,"a",@progbits
	.sectionflags	@""
	.align	4
.nv.constant0._Z25mul_element_for_lineIndexPfPKii:
	.zero		916


//--------------------- SYMBOLS --------------------------

	.type		.nv.reservedSmem.offset0,@object
	.size		.nv.reservedSmem.offset0,0x4
